//
// Generated by NVIDIA NVVM Compiler
//
// Compiler Build ID: CL-36424714
// Cuda compilation tools, release 13.0, V13.0.88
// Based on NVVM 20.0.0
//

.version 9.0
.target sm_100
.address_size 64

	// .globl	_Z5solvev
// _ZZ5solvevE5going has been demoted

.visible .entry _Z5solvev()
{
	.reg .b32 	%r<2>;
	// demoted variable
	.shared .align 4 .u32 _ZZ5solvevE5going;
	mov.b32 	%r1, 7;
	st.shared.u32 	[_ZZ5solvevE5going], %r1;
	ret;

}


// ===== COMPILED SASS (sm_100) =====

	.target	sm_100

	.elftype	@"ET_EXEC"


//--------------------- .note.nv.tkinfo           --------------------------
	.section	.note.nv.tkinfo,"",@"SHT_NOTE"
	.sectionflags	@"SHF_NOTE_NV_TKINFO"
	.tkinfo
        /*0018*/ 	.word	0x00000002
        /*0030*/ 	.string	""
        /*0030*/ 	.string	"ptxas"
        /*0030*/ 	.string	"Cuda compilation tools, release 13.0, V13.0.88"
        /*0030*/ 	.string	"Build cuda_13.0.r13.0/compiler.36424714_0"
        /*0030*/ 	.string	"-arch sm_100 -m 64 "



//--------------------- .note.nv.cuinfo           --------------------------
	.section	.note.nv.cuinfo,"",@"SHT_NOTE"
	.sectionflags	@"SHF_NOTE_NV_CUINFO"
        /*0018*/ 	.short	0x0002
        /*001a*/ 	.short	0x0064
        /*001c*/ 	.short	0x0082
	.zero		2


//--------------------- .nv.info                  --------------------------
	.section	.nv.info,"",@"SHT_CUDA_INFO"
	.align	4


	//----- nvinfo : EIATTR_REGCOUNT
	.align		4
        /*0000*/ 	.byte	0x04, 0x2f
        /*0002*/ 	.short	(.L_1 - .L_0)
	.align		4
.L_0:
        /*0004*/ 	.word	index@(_Z5solvev)
        /*0008*/ 	.word	0x00000004


	//----- nvinfo : EIATTR_FRAME_SIZE
	.align		4
.L_1:
        /*000c*/ 	.byte	0x04, 0x11
        /*000e*/ 	.short	(.L_3 - .L_2)
	.align		4
.L_2:
        /*0010*/ 	.word	index@(_Z5solvev)
        /*0014*/ 	.word	0x00000000


	//----- nvinfo : EIATTR_MIN_STACK_SIZE
	.align		4
.L_3:
        /*0018*/ 	.byte	0x04, 0x12
        /*001a*/ 	.short	(.L_5 - .L_4)
	.align		4
.L_4:
        /*001c*/ 	.word	index@(_Z5solvev)
        /*0020*/ 	.word	0x00000000
.L_5:


//--------------------- .nv.compat                --------------------------
	.section	.nv.compat,"",@"SHT_CUDA_COMPAT_INFO"
	.align	4
        /*0000*/ 	.byte	0x02, 0x09, 0x00, 0x00, 0x02, 0x02, 0x01, 0x00, 0x02, 0x05, 0x05, 0x00, 0x03, 0x07, 0x01, 0x01
        /*0010*/ 	.byte	0x02, 0x03, 0x00, 0x00, 0x02, 0x06, 0x01, 0x00, 0x04, 0x0b, 0x08, 0x00, 0x09, 0x00, 0x00, 0x00
        /*0020*/ 	.byte	0x00, 0x00, 0x00, 0x00


//--------------------- .nv.info._Z5solvev        --------------------------
	.section	.nv.info._Z5solvev,"",@"SHT_CUDA_INFO"
	.sectionflags	@""
	.align	4


	//----- nvinfo : EIATTR_CUDA_API_VERSION
	.align		4
        /*0000*/ 	.byte	0x04, 0x37
        /*0002*/ 	.short	(.L_7 - .L_6)
.L_6:
        /*0004*/ 	.word	0x00000082


	//----- nvinfo : EIATTR_SPARSE_MMA_MASK
	.align		4
.L_7:
        /*0008*/ 	.byte	0x03, 0x50
        /*000a*/ 	.short	0x0000


	//----- nvinfo : EIATTR_MAXREG_COUNT
	.align		4
        /*000c*/ 	.byte	0x03, 0x1b
        /*000e*/ 	.short	0x00ff


	//----- nvinfo : EIATTR_MERCURY_ISA_VERSION
	.align		4
        /*0010*/ 	.byte	0x03, 0x5f
        /*0012*/ 	.short	0x0101


	//----- nvinfo : EIATTR_VRC_CTA_INIT_COUNT
	.align		4
        /*0014*/ 	.byte	0x02, 0x4a
	.zero		1
	.zero		1


	//----- nvinfo : EIATTR_EXIT_INSTR_OFFSETS
	.align		4
        /*0018*/ 	.byte	0x04, 0x1c
        /*001a*/ 	.short	(.L_9 - .L_8)


	//   ....[0]....
.L_8:
        /*001c*/ 	.word	0x00000060


	//----- nvinfo : EIATTR_SW_WAR
	.align		4
.L_9:
        /*0020*/ 	.byte	0x04, 0x36
        /*0022*/ 	.short	(.L_11 - .L_10)
.L_10:
        /*0024*/ 	.word	0x00000008
.L_11:


//--------------------- .nv.callgraph             --------------------------
	.section	.nv.callgraph,"",@"SHT_CUDA_CALLGRAPH"
	.align	4
	.sectionentsize	8
	.align		4
        /*0000*/ 	.word	0x00000000
	.align		4
        /*0004*/ 	.word	0xffffffff
	.align		4
        /*0008*/ 	.word	0x00000000
	.align		4
        /*000c*/ 	.word	0xfffffffe
	.align		4
        /*0010*/ 	.word	0x00000000
	.align		4
        /*0014*/ 	.word	0xfffffffd
	.align		4
        /*0018*/ 	.word	0x00000000
	.align		4
        /*001c*/ 	.word	0xfffffffc


//--------------------- .text._Z5solvev           --------------------------
	.section	.text._Z5solvev,"ax",@progbits
	.align	128
        .global         _Z5solvev
        .type           _Z5solvev,@function
        .size           _Z5solvev,(.L_x_1 - _Z5solvev)
        .other          _Z5solvev,@"STO_CUDA_ENTRY STV_DEFAULT"
_Z5solvev:
.text._Z5solvev:
[----:B------:R-:W-:Y:S08]  /*0000*/  LDC R1, c[0x0][0x37c] ;  /* 0x0000df00ff017b82 */ /* 0x000ff00000000800 */
[----:B------:R-:W0:Y:S01]  /*0010*/  S2UR UR5, SR_CgaCtaId ;  /* 0x00000000000579c3 */ /* 0x000e220000008800 */
[----:B------:R-:W-:Y:S01]  /*0020*/  UMOV UR4, 0x400 ;  /* 0x0000040000047882 */ /* 0x000fe20000000000 */
[----:B------:R-:W-:Y:S01]  /*0030*/  HFMA2 R0, -RZ, RZ, 0, 4.17232513427734375e-07 ;  /* 0x00000007ff007431 */ /* 0x000fe200000001ff */
[----:B0-----:R-:W-:-:S09]  /*0040*/  ULEA UR4, UR5, UR4, 0x18 ;  /* 0x0000000405047291 */ /* 0x001fd2000f8ec0ff */
[----:B------:R-:W-:Y:S01]  /*0050*/  STS [UR4], R0 ;  /* 0x00000000ff007988 */ /* 0x000fe20008000804 */
[----:B------:R-:W-:Y:S05]  /*0060*/  EXIT ;  /* 0x000000000000794d */ /* 0x000fea0003800000 */
.L_x_0:
[----:B------:R-:W-:-:S00]  /*0070*/  BRA `(.L_x_0) ;  /* 0xfffffffc00fc7947 */ /* 0x000fc0000383ffff */
[----:B------:R-:W-:-:S00]  /*0080*/  NOP ;  /* 0x0000000000007918 */ /* 0x000fc00000000000 */
[----:B------:R-:W-:-:S00]  /*0090*/  NOP ;  /* 0x0000000000007918 */ /* 0x000fc00000000000 */
[----:B------:R-:W-:-:S00]  /*00a0*/  NOP ;  /* 0x0000000000007918 */ /* 0x000fc00000000000 */
[----:B------:R-:W-:-:S00]  /*00b0*/  NOP ;  /* 0x0000000000007918 */ /* 0x000fc00000000000 */
[----:B------:R-:W-:-:S00]  /*00c0*/  NOP ;  /* 0x0000000000007918 */ /* 0x000fc00000000000 */
[----:B------:R-:W-:-:S00]  /*00d0*/  NOP ;  /* 0x0000000000007918 */ /* 0x000fc00000000000 */
[----:B------:R-:W-:-:S00]  /*00e0*/  NOP ;  /* 0x0000000000007918 */ /* 0x000fc00000000000 */
[----:B------:R-:W-:-:S00]  /*00f0*/  NOP ;  /* 0x0000000000007918 */ /* 0x000fc00000000000 */
.L_x_1:


//--------------------- .nv.shared._Z5solvev      --------------------------
	.section	.nv.shared._Z5solvev,"aw",@nobits
	.sectionflags	@""
	.align	4
.nv.shared._Z5solvev:
	.zero		1028


//--------------------- .nv.shared.reserved.0     --------------------------
	.section	.nv.shared.reserved.0,"aw",@nobits
	.weak		__nv_reservedSMEM_offset_0_alias
	.size		__nv_reservedSMEM_offset_0_alias, 0, 64
	.other		__nv_reservedSMEM_offset_0_alias,@"STO_CUDA_RESERVED_SHARED STV_DEFAULT"
__nv_reservedSMEM_offset_0_alias:
	.zero		0
	.zero		64


//--------------------- .nv.constant0._Z5solvev   --------------------------
	.section	.nv.constant0._Z5solvev,"a",@progbits
	.sectionflags	@""
	.align	4
.nv.constant0._Z5solvev:
	.zero		896


//--------------------- SYMBOLS --------------------------

	.type		.nv.reservedSmem.offset0,@object
	.size		.nv.reservedSmem.offset0,0x4
	.type		.nv.reservedSmem.cap,@object
	.size		.nv.reservedSmem.cap,0x4
